//
// Generated by NVIDIA NVVM Compiler
//
// Compiler Build ID: CL-36424714
// Cuda compilation tools, release 13.0, V13.0.88
// Based on NVVM 20.0.0
//

.version 9.0
.target sm_100
.address_size 64

	// .globl	_Z3g2sPi
.extern .func  (.param .b32 func_retval0) vprintf
(
	.param .b64 vprintf_param_0,
	.param .b64 vprintf_param_1
)
;
// _ZZ3g2sPiE4smem has been demoted
.global .align 1 .b8 $str[6] = {37, 52, 100, 32, 32};
.global .align 1 .b8 $str$1[2] = {10};

.visible .entry _Z3g2sPi(
	.param .u64 .ptr .align 1 _Z3g2sPi_param_0
)
{
	.local .align 8 .b8 	__local_depot0[8];
	.reg .b64 	%SP;
	.reg .b64 	%SPL;
	.reg .pred 	%p<3>;
	.reg .b32 	%r<122>;
	.reg .b64 	%rd<11>;
	// demoted variable
	.shared .align 4 .b8 _ZZ3g2sPiE4smem[2048];
	mov.u64 	%SPL, __local_depot0;
	cvta.local.u64 	%SP, %SPL;
	ld.param.u64 	%rd1, [_Z3g2sPi_param_0];
	cvta.to.global.u64 	%rd2, %rd1;
	mov.u32 	%r3, %tid.x;
	mov.u32 	%r4, %tid.y;
	mov.u32 	%r5, %ctaid.y;
	shl.b32 	%r6, %r5, 8;
	shl.b32 	%r7, %r4, 4;
	add.s32 	%r8, %r7, %r3;
	add.s32 	%r9, %r6, %r8;
	mul.wide.u32 	%rd3, %r9, 4;
	add.s64 	%rd4, %rd2, %rd3;
	ld.global.u32 	%r10, [%rd4];
	shl.b32 	%r11, %r4, 6;
	mov.u32 	%r12, _ZZ3g2sPiE4smem;
	add.s32 	%r13, %r12, %r11;
	shl.b32 	%r14, %r3, 2;
	add.s32 	%r15, %r13, %r14;
	st.shared.u32 	[%r15], %r10;
	bar.sync 	0;
	or.b32  	%r16, %r3, %r4;
	or.b32  	%r17, %r16, %r5;
	setp.ne.s32 	%p1, %r17, 0;
	@%p1 bra 	$L__BB0_3;
	mov.b32 	%r121, 64;
	add.u64 	%rd5, %SP, 0;
	mov.u64 	%rd7, $str;
	mov.u64 	%rd9, $str$1;
$L__BB0_2:
	add.s32 	%r20, %r12, %r121;
	ld.shared.u32 	%r21, [%r20+-64];
	cvta.to.local.u64 	%rd6, %rd5;
	st.local.u32 	[%rd6], %r21;
	cvta.global.u64 	%rd8, %rd7;
	{ // callseq 0, 0
	.param .b64 param0;
	st.param.b64 	[param0], %rd8;
	.param .b64 param1;
	st.param.b64 	[param1], %rd5;
	.param .b32 retval0;
	call.uni (retval0), 
	vprintf, 
	(
	param0, 
	param1
	);
	ld.param.b32 	%r22, [retval0];
	} // callseq 0
	ld.shared.u32 	%r24, [%r20+-60];
	st.local.u32 	[%rd6], %r24;
	{ // callseq 1, 0
	.param .b64 param0;
	st.param.b64 	[param0], %rd8;
	.param .b64 param1;
	st.param.b64 	[param1], %rd5;
	.param .b32 retval0;
	call.uni (retval0), 
	vprintf, 
	(
	param0, 
	param1
	);
	ld.param.b32 	%r25, [retval0];
	} // callseq 1
	ld.shared.u32 	%r27, [%r20+-56];
	st.local.u32 	[%rd6], %r27;
	{ // callseq 2, 0
	.param .b64 param0;
	st.param.b64 	[param0], %rd8;
	.param .b64 param1;
	st.param.b64 	[param1], %rd5;
	.param .b32 retval0;
	call.uni (retval0), 
	vprintf, 
	(
	param0, 
	param1
	);
	ld.param.b32 	%r28, [retval0];
	} // callseq 2
	ld.shared.u32 	%r30, [%r20+-52];
	st.local.u32 	[%rd6], %r30;
	{ // callseq 3, 0
	.param .b64 param0;
	st.param.b64 	[param0], %rd8;
	.param .b64 param1;
	st.param.b64 	[param1], %rd5;
	.param .b32 retval0;
	call.uni (retval0), 
	vprintf, 
	(
	param0, 
	param1
	);
	ld.param.b32 	%r31, [retval0];
	} // callseq 3
	ld.shared.u32 	%r33, [%r20+-48];
	st.local.u32 	[%rd6], %r33;
	{ // callseq 4, 0
	.param .b64 param0;
	st.param.b64 	[param0], %rd8;
	.param .b64 param1;
	st.param.b64 	[param1], %rd5;
	.param .b32 retval0;
	call.uni (retval0), 
	vprintf, 
	(
	param0, 
	param1
	);
	ld.param.b32 	%r34, [retval0];
	} // callseq 4
	ld.shared.u32 	%r36, [%r20+-44];
	st.local.u32 	[%rd6], %r36;
	{ // callseq 5, 0
	.param .b64 param0;
	st.param.b64 	[param0], %rd8;
	.param .b64 param1;
	st.param.b64 	[param1], %rd5;
	.param .b32 retval0;
	call.uni (retval0), 
	vprintf, 
	(
	param0, 
	param1
	);
	ld.param.b32 	%r37, [retval0];
	} // callseq 5
	ld.shared.u32 	%r39, [%r20+-40];
	st.local.u32 	[%rd6], %r39;
	{ // callseq 6, 0
	.param .b64 param0;
	st.param.b64 	[param0], %rd8;
	.param .b64 param1;
	st.param.b64 	[param1], %rd5;
	.param .b32 retval0;
	call.uni (retval0), 
	vprintf, 
	(
	param0, 
	param1
	);
	ld.param.b32 	%r40, [retval0];
	} // callseq 6
	ld.shared.u32 	%r42, [%r20+-36];
	st.local.u32 	[%rd6], %r42;
	{ // callseq 7, 0
	.param .b64 param0;
	st.param.b64 	[param0], %rd8;
	.param .b64 param1;
	st.param.b64 	[param1], %rd5;
	.param .b32 retval0;
	call.uni (retval0), 
	vprintf, 
	(
	param0, 
	param1
	);
	ld.param.b32 	%r43, [retval0];
	} // callseq 7
	ld.shared.u32 	%r45, [%r20+-32];
	st.local.u32 	[%rd6], %r45;
	{ // callseq 8, 0
	.param .b64 param0;
	st.param.b64 	[param0], %rd8;
	.param .b64 param1;
	st.param.b64 	[param1], %rd5;
	.param .b32 retval0;
	call.uni (retval0), 
	vprintf, 
	(
	param0, 
	param1
	);
	ld.param.b32 	%r46, [retval0];
	} // callseq 8
	ld.shared.u32 	%r48, [%r20+-28];
	st.local.u32 	[%rd6], %r48;
	{ // callseq 9, 0
	.param .b64 param0;
	st.param.b64 	[param0], %rd8;
	.param .b64 param1;
	st.param.b64 	[param1], %rd5;
	.param .b32 retval0;
	call.uni (retval0), 
	vprintf, 
	(
	param0, 
	param1
	);
	ld.param.b32 	%r49, [retval0];
	} // callseq 9
	ld.shared.u32 	%r51, [%r20+-24];
	st.local.u32 	[%rd6], %r51;
	{ // callseq 10, 0
	.param .b64 param0;
	st.param.b64 	[param0], %rd8;
	.param .b64 param1;
	st.param.b64 	[param1], %rd5;
	.param .b32 retval0;
	call.uni (retval0), 
	vprintf, 
	(
	param0, 
	param1
	);
	ld.param.b32 	%r52, [retval0];
	} // callseq 10
	ld.shared.u32 	%r54, [%r20+-20];
	st.local.u32 	[%rd6], %r54;
	{ // callseq 11, 0
	.param .b64 param0;
	st.param.b64 	[param0], %rd8;
	.param .b64 param1;
	st.param.b64 	[param1], %rd5;
	.param .b32 retval0;
	call.uni (retval0), 
	vprintf, 
	(
	param0, 
	param1
	);
	ld.param.b32 	%r55, [retval0];
	} // callseq 11
	ld.shared.u32 	%r57, [%r20+-16];
	st.local.u32 	[%rd6], %r57;
	{ // callseq 12, 0
	.param .b64 param0;
	st.param.b64 	[param0], %rd8;
	.param .b64 param1;
	st.param.b64 	[param1], %rd5;
	.param .b32 retval0;
	call.uni (retval0), 
	vprintf, 
	(
	param0, 
	param1
	);
	ld.param.b32 	%r58, [retval0];
	} // callseq 12
	ld.shared.u32 	%r60, [%r20+-12];
	st.local.u32 	[%rd6], %r60;
	{ // callseq 13, 0
	.param .b64 param0;
	st.param.b64 	[param0], %rd8;
	.param .b64 param1;
	st.param.b64 	[param1], %rd5;
	.param .b32 retval0;
	call.uni (retval0), 
	vprintf, 
	(
	param0, 
	param1
	);
	ld.param.b32 	%r61, [retval0];
	} // callseq 13
	ld.shared.u32 	%r63, [%r20+-8];
	st.local.u32 	[%rd6], %r63;
	{ // callseq 14, 0
	.param .b64 param0;
	st.param.b64 	[param0], %rd8;
	.param .b64 param1;
	st.param.b64 	[param1], %rd5;
	.param .b32 retval0;
	call.uni (retval0), 
	vprintf, 
	(
	param0, 
	param1
	);
	ld.param.b32 	%r64, [retval0];
	} // callseq 14
	ld.shared.u32 	%r66, [%r20+-4];
	st.local.u32 	[%rd6], %r66;
	{ // callseq 15, 0
	.param .b64 param0;
	st.param.b64 	[param0], %rd8;
	.param .b64 param1;
	st.param.b64 	[param1], %rd5;
	.param .b32 retval0;
	call.uni (retval0), 
	vprintf, 
	(
	param0, 
	param1
	);
	ld.param.b32 	%r67, [retval0];
	} // callseq 15
	cvta.global.u64 	%rd10, %rd9;
	{ // callseq 16, 0
	.param .b64 param0;
	st.param.b64 	[param0], %rd10;
	.param .b64 param1;
	st.param.b64 	[param1], 0;
	.param .b32 retval0;
	call.uni (retval0), 
	vprintf, 
	(
	param0, 
	param1
	);
	ld.param.b32 	%r69, [retval0];
	} // callseq 16
	ld.shared.u32 	%r71, [%r20];
	st.local.u32 	[%rd6], %r71;
	{ // callseq 17, 0
	.param .b64 param0;
	st.param.b64 	[param0], %rd8;
	.param .b64 param1;
	st.param.b64 	[param1], %rd5;
	.param .b32 retval0;
	call.uni (retval0), 
	vprintf, 
	(
	param0, 
	param1
	);
	ld.param.b32 	%r72, [retval0];
	} // callseq 17
	ld.shared.u32 	%r74, [%r20+4];
	st.local.u32 	[%rd6], %r74;
	{ // callseq 18, 0
	.param .b64 param0;
	st.param.b64 	[param0], %rd8;
	.param .b64 param1;
	st.param.b64 	[param1], %rd5;
	.param .b32 retval0;
	call.uni (retval0), 
	vprintf, 
	(
	param0, 
	param1
	);
	ld.param.b32 	%r75, [retval0];
	} // callseq 18
	ld.shared.u32 	%r77, [%r20+8];
	st.local.u32 	[%rd6], %r77;
	{ // callseq 19, 0
	.param .b64 param0;
	st.param.b64 	[param0], %rd8;
	.param .b64 param1;
	st.param.b64 	[param1], %rd5;
	.param .b32 retval0;
	call.uni (retval0), 
	vprintf, 
	(
	param0, 
	param1
	);
	ld.param.b32 	%r78, [retval0];
	} // callseq 19
	ld.shared.u32 	%r80, [%r20+12];
	st.local.u32 	[%rd6], %r80;
	{ // callseq 20, 0
	.param .b64 param0;
	st.param.b64 	[param0], %rd8;
	.param .b64 param1;
	st.param.b64 	[param1], %rd5;
	.param .b32 retval0;
	call.uni (retval0), 
	vprintf, 
	(
	param0, 
	param1
	);
	ld.param.b32 	%r81, [retval0];
	} // callseq 20
	ld.shared.u32 	%r83, [%r20+16];
	st.local.u32 	[%rd6], %r83;
	{ // callseq 21, 0
	.param .b64 param0;
	st.param.b64 	[param0], %rd8;
	.param .b64 param1;
	st.param.b64 	[param1], %rd5;
	.param .b32 retval0;
	call.uni (retval0), 
	vprintf, 
	(
	param0, 
	param1
	);
	ld.param.b32 	%r84, [retval0];
	} // callseq 21
	ld.shared.u32 	%r86, [%r20+20];
	st.local.u32 	[%rd6], %r86;
	{ // callseq 22, 0
	.param .b64 param0;
	st.param.b64 	[param0], %rd8;
	.param .b64 param1;
	st.param.b64 	[param1], %rd5;
	.param .b32 retval0;
	call.uni (retval0), 
	vprintf, 
	(
	param0, 
	param1
	);
	ld.param.b32 	%r87, [retval0];
	} // callseq 22
	ld.shared.u32 	%r89, [%r20+24];
	st.local.u32 	[%rd6], %r89;
	{ // callseq 23, 0
	.param .b64 param0;
	st.param.b64 	[param0], %rd8;
	.param .b64 param1;
	st.param.b64 	[param1], %rd5;
	.param .b32 retval0;
	call.uni (retval0), 
	vprintf, 
	(
	param0, 
	param1
	);
	ld.param.b32 	%r90, [retval0];
	} // callseq 23
	ld.shared.u32 	%r92, [%r20+28];
	st.local.u32 	[%rd6], %r92;
	{ // callseq 24, 0
	.param .b64 param0;
	st.param.b64 	[param0], %rd8;
	.param .b64 param1;
	st.param.b64 	[param1], %rd5;
	.param .b32 retval0;
	call.uni (retval0), 
	vprintf, 
	(
	param0, 
	param1
	);
	ld.param.b32 	%r93, [retval0];
	} // callseq 24
	ld.shared.u32 	%r95, [%r20+32];
	st.local.u32 	[%rd6], %r95;
	{ // callseq 25, 0
	.param .b64 param0;
	st.param.b64 	[param0], %rd8;
	.param .b64 param1;
	st.param.b64 	[param1], %rd5;
	.param .b32 retval0;
	call.uni (retval0), 
	vprintf, 
	(
	param0, 
	param1
	);
	ld.param.b32 	%r96, [retval0];
	} // callseq 25
	ld.shared.u32 	%r98, [%r20+36];
	st.local.u32 	[%rd6], %r98;
	{ // callseq 26, 0
	.param .b64 param0;
	st.param.b64 	[param0], %rd8;
	.param .b64 param1;
	st.param.b64 	[param1], %rd5;
	.param .b32 retval0;
	call.uni (retval0), 
	vprintf, 
	(
	param0, 
	param1
	);
	ld.param.b32 	%r99, [retval0];
	} // callseq 26
	ld.shared.u32 	%r101, [%r20+40];
	st.local.u32 	[%rd6], %r101;
	{ // callseq 27, 0
	.param .b64 param0;
	st.param.b64 	[param0], %rd8;
	.param .b64 param1;
	st.param.b64 	[param1], %rd5;
	.param .b32 retval0;
	call.uni (retval0), 
	vprintf, 
	(
	param0, 
	param1
	);
	ld.param.b32 	%r102, [retval0];
	} // callseq 27
	ld.shared.u32 	%r104, [%r20+44];
	st.local.u32 	[%rd6], %r104;
	{ // callseq 28, 0
	.param .b64 param0;
	st.param.b64 	[param0], %rd8;
	.param .b64 param1;
	st.param.b64 	[param1], %rd5;
	.param .b32 retval0;
	call.uni (retval0), 
	vprintf, 
	(
	param0, 
	param1
	);
	ld.param.b32 	%r105, [retval0];
	} // callseq 28
	ld.shared.u32 	%r107, [%r20+48];
	st.local.u32 	[%rd6], %r107;
	{ // callseq 29, 0
	.param .b64 param0;
	st.param.b64 	[param0], %rd8;
	.param .b64 param1;
	st.param.b64 	[param1], %rd5;
	.param .b32 retval0;
	call.uni (retval0), 
	vprintf, 
	(
	param0, 
	param1
	);
	ld.param.b32 	%r108, [retval0];
	} // callseq 29
	ld.shared.u32 	%r110, [%r20+52];
	st.local.u32 	[%rd6], %r110;
	{ // callseq 30, 0
	.param .b64 param0;
	st.param.b64 	[param0], %rd8;
	.param .b64 param1;
	st.param.b64 	[param1], %rd5;
	.param .b32 retval0;
	call.uni (retval0), 
	vprintf, 
	(
	param0, 
	param1
	);
	ld.param.b32 	%r111, [retval0];
	} // callseq 30
	ld.shared.u32 	%r113, [%r20+56];
	st.local.u32 	[%rd6], %r113;
	{ // callseq 31, 0
	.param .b64 param0;
	st.param.b64 	[param0], %rd8;
	.param .b64 param1;
	st.param.b64 	[param1], %rd5;
	.param .b32 retval0;
	call.uni (retval0), 
	vprintf, 
	(
	param0, 
	param1
	);
	ld.param.b32 	%r114, [retval0];
	} // callseq 31
	ld.shared.u32 	%r116, [%r20+60];
	st.local.u32 	[%rd6], %r116;
	{ // callseq 32, 0
	.param .b64 param0;
	st.param.b64 	[param0], %rd8;
	.param .b64 param1;
	st.param.b64 	[param1], %rd5;
	.param .b32 retval0;
	call.uni (retval0), 
	vprintf, 
	(
	param0, 
	param1
	);
	ld.param.b32 	%r117, [retval0];
	} // callseq 32
	{ // callseq 33, 0
	.param .b64 param0;
	st.param.b64 	[param0], %rd10;
	.param .b64 param1;
	st.param.b64 	[param1], 0;
	.param .b32 retval0;
	call.uni (retval0), 
	vprintf, 
	(
	param0, 
	param1
	);
	ld.param.b32 	%r119, [retval0];
	} // callseq 33
	add.s32 	%r121, %r121, 128;
	setp.ne.s32 	%p2, %r121, 1088;
	@%p2 bra 	$L__BB0_2;
$L__BB0_3:
	ret;

}


// ===== COMPILED SASS (sm_100) =====

	.target	sm_100

	.elftype	@"ET_EXEC"


//--------------------- .note.nv.tkinfo           --------------------------
	.section	.note.nv.tkinfo,"",@"SHT_NOTE"
	.sectionflags	@"SHF_NOTE_NV_TKINFO"
	.tkinfo
        /*0018*/ 	.word	0x00000002
        /*0030*/ 	.string	""
        /*0030*/ 	.string	"ptxas"
        /*0030*/ 	.string	"Cuda compilation tools, release 13.0, V13.0.88"
        /*0030*/ 	.string	"Build cuda_13.0.r13.0/compiler.36424714_0"
        /*0030*/ 	.string	"-arch sm_100 -m 64 "



//--------------------- .note.nv.cuinfo           --------------------------
	.section	.note.nv.cuinfo,"",@"SHT_NOTE"
	.sectionflags	@"SHF_NOTE_NV_CUINFO"
        /*0018*/ 	.short	0x0002
        /*001a*/ 	.short	0x0064
        /*001c*/ 	.short	0x0082
	.zero		2


//--------------------- .nv.info                  --------------------------
	.section	.nv.info,"",@"SHT_CUDA_INFO"
	.align	4


	//----- nvinfo : EIATTR_REGCOUNT
	.align		4
        /*0000*/ 	.byte	0x04, 0x2f
        /*0002*/ 	.short	(.L_3 - .L_2)
	.align		4
.L_2:
        /*0004*/ 	.word	index@(_Z3g2sPi)
        /*0008*/ 	.word	0x0000001b


	//----- nvinfo : EIATTR_FRAME_SIZE
	.align		4
.L_3:
        /*000c*/ 	.byte	0x04, 0x11
        /*000e*/ 	.short	(.L_5 - .L_4)
	.align		4
.L_4:
        /*0010*/ 	.word	index@(_Z3g2sPi)
        /*0014*/ 	.word	0x00000008


	//----- nvinfo : EIATTR_MIN_STACK_SIZE
	.align		4
.L_5:
        /*0018*/ 	.byte	0x04, 0x12
        /*001a*/ 	.short	(.L_7 - .L_6)
	.align		4
.L_6:
        /*001c*/ 	.word	index@(_Z3g2sPi)
        /*0020*/ 	.word	0x00000008
.L_7:


//--------------------- .nv.compat                --------------------------
	.section	.nv.compat,"",@"SHT_CUDA_COMPAT_INFO"
	.align	4
        /*0000*/ 	.byte	0x02, 0x09, 0x00, 0x00, 0x02, 0x02, 0x01, 0x00, 0x02, 0x05, 0x05, 0x00, 0x03, 0x07, 0x01, 0x01
        /*0010*/ 	.byte	0x02, 0x03, 0x00, 0x00, 0x02, 0x06, 0x01, 0x00, 0x04, 0x0b, 0x08, 0x00, 0x09, 0x00, 0x00, 0x00
        /*0020*/ 	.byte	0x00, 0x00, 0x00, 0x00


//--------------------- .nv.info._Z3g2sPi         --------------------------
	.section	.nv.info._Z3g2sPi,"",@"SHT_CUDA_INFO"
	.sectionflags	@""
	.align	4


	//----- nvinfo : EIATTR_CUDA_API_VERSION
	.align		4
        /*0000*/ 	.byte	0x04, 0x37
        /*0002*/ 	.short	(.L_9 - .L_8)
.L_8:
        /*0004*/ 	.word	0x00000082


	//----- nvinfo : EIATTR_KPARAM_INFO
	.align		4
.L_9:
        /*0008*/ 	.byte	0x04, 0x17
        /*000a*/ 	.short	(.L_11 - .L_10)
.L_10:
        /*000c*/ 	.word	0x00000000
        /*0010*/ 	.short	0x0000
        /*0012*/ 	.short	0x0000
        /*0014*/ 	.byte	0x00, 0xf5, 0x21, 0x00


	//----- nvinfo : EIATTR_SPARSE_MMA_MASK
	.align		4
.L_11:
        /*0018*/ 	.byte	0x03, 0x50
        /*001a*/ 	.short	0x0000


	//----- nvinfo : EIATTR_MAXREG_COUNT
	.align		4
        /*001c*/ 	.byte	0x03, 0x1b
        /*001e*/ 	.short	0x00ff


	//----- nvinfo : EIATTR_NUM_BARRIERS
	.align		4
        /*0020*/ 	.byte	0x02, 0x4c
        /*0022*/ 	.byte	0x01
	.zero		1


	//----- nvinfo : EIATTR_EXTERNS
	.align		4
        /*0024*/ 	.byte	0x04, 0x0f
        /*0026*/ 	.short	(.L_13 - .L_12)


	//   ....[0]....
	.align		4
.L_12:
        /*0028*/ 	.word	index@(vprintf)


	//----- nvinfo : EIATTR_MERCURY_ISA_VERSION
	.align		4
.L_13:
        /*002c*/ 	.byte	0x03, 0x5f
        /*002e*/ 	.short	0x0101


	//----- nvinfo : EIATTR_VRC_CTA_INIT_COUNT
	.align		4
        /*0030*/ 	.byte	0x02, 0x4a
	.zero		1
	.zero		1


	//----- nvinfo : EIATTR_SYSCALL_OFFSETS
	.align		4
        /*0034*/ 	.byte	0x04, 0x46
        /*0036*/ 	.short	(.L_15 - .L_14)


	//   ....[0]....
.L_14:
        /*0038*/ 	.word	0x00000290


	//   ....[1]....
        /*003c*/ 	.word	0x00000330


	//   ....[2]....
        /*0040*/ 	.word	0x000003d0


	//   ....[3]....
        /*0044*/ 	.word	0x00000470


	//   ....[4]....
        /*0048*/ 	.word	0x00000510


	//   ....[5]....
        /*004c*/ 	.word	0x000005b0


	//   ....[6]....
        /*0050*/ 	.word	0x00000650


	//   ....[7]....
        /*0054*/ 	.word	0x000006f0


	//   ....[8]....
        /*0058*/ 	.word	0x00000790


	//   ....[9]....
        /*005c*/ 	.word	0x00000830


	//   ....[10]....
        /*0060*/ 	.word	0x000008d0


	//   ....[11]....
        /*0064*/ 	.word	0x00000970


	//   ....[12]....
        /*0068*/ 	.word	0x00000a10


	//   ....[13]....
        /*006c*/ 	.word	0x00000ab0


	//   ....[14]....
        /*0070*/ 	.word	0x00000b50


	//   ....[15]....
        /*0074*/ 	.word	0x00000bf0


	//   ....[16]....
        /*0078*/ 	.word	0x00000c60


	//   ....[17]....
        /*007c*/ 	.word	0x00000d00


	//   ....[18]....
        /*0080*/ 	.word	0x00000da0


	//   ....[19]....
        /*0084*/ 	.word	0x00000e40


	//   ....[20]....
        /*0088*/ 	.word	0x00000ee0


	//   ....[21]....
        /*008c*/ 	.word	0x00000f80


	//   ....[22]....
        /*0090*/ 	.word	0x00001020


	//   ....[23]....
        /*0094*/ 	.word	0x000010c0


	//   ....[24]....
        /*0098*/ 	.word	0x00001160


	//   ....[25]....
        /*009c*/ 	.word	0x00001200


	//   ....[26]....
        /*00a0*/ 	.word	0x000012a0


	//   ....[27]....
        /*00a4*/ 	.word	0x00001340


	//   ....[28]....
        /*00a8*/ 	.word	0x000013e0


	//   ....[29]....
        /*00ac*/ 	.word	0x00001480


	//   ....[30]....
        /*00b0*/ 	.word	0x00001520


	//   ....[31]....
        /*00b4*/ 	.word	0x000015c0


	//   ....[32]....
        /*00b8*/ 	.word	0x00001660


	//   ....[33]....
        /*00bc*/ 	.word	0x000016d0


	//----- nvinfo : EIATTR_EXIT_INSTR_OFFSETS
	.align		4
.L_15:
        /*00c0*/ 	.byte	0x04, 0x1c
        /*00c2*/ 	.short	(.L_17 - .L_16)


	//   ....[0]....
.L_16:
        /*00c4*/ 	.word	0x00000170


	//   ....[1]....
        /*00c8*/ 	.word	0x00001700


	//----- nvinfo : EIATTR_CRS_STACK_SIZE
	.align		4
.L_17:
        /*00cc*/ 	.byte	0x04, 0x1e
        /*00ce*/ 	.short	(.L_19 - .L_18)
.L_18:
        /*00d0*/ 	.word	0x00000000


	//----- nvinfo : EIATTR_CBANK_PARAM_SIZE
	.align		4
.L_19:
        /*00d4*/ 	.byte	0x03, 0x19
        /*00d6*/ 	.short	0x0008


	//----- nvinfo : EIATTR_PARAM_CBANK
	.align		4
        /*00d8*/ 	.byte	0x04, 0x0a
        /*00da*/ 	.short	(.L_21 - .L_20)
	.align		4
.L_20:
        /*00dc*/ 	.word	index@(.nv.constant0._Z3g2sPi)
        /*00e0*/ 	.short	0x0380
        /*00e2*/ 	.short	0x0008


	//----- nvinfo : EIATTR_SW_WAR
	.align		4
.L_21:
        /*00e4*/ 	.byte	0x04, 0x36
        /*00e6*/ 	.short	(.L_23 - .L_22)
.L_22:
        /*00e8*/ 	.word	0x00000008
.L_23:


//--------------------- .nv.callgraph             --------------------------
	.section	.nv.callgraph,"",@"SHT_CUDA_CALLGRAPH"
	.align	4
	.sectionentsize	8
	.align		4
        /*0000*/ 	.word	0x00000000
	.align		4
        /*0004*/ 	.word	0xffffffff
	.align		4
        /*0008*/ 	.word	index@(_Z3g2sPi)
	.align		4
        /*000c*/ 	.word	index@(vprintf)
	.align		4
        /*0010*/ 	.word	0x00000000
	.align		4
        /*0014*/ 	.word	0xfffffffe
	.align		4
        /*0018*/ 	.word	0x00000000
	.align		4
        /*001c*/ 	.word	0xfffffffd
	.align		4
        /*0020*/ 	.word	0x00000000
	.align		4
        /*0024*/ 	.word	0xfffffffc


//--------------------- .nv.constant4             --------------------------
	.section	.nv.constant4,"a",@progbits
	.align	8
	.align		8
.nv.constant4:
        /*0000*/ 	.dword	vprintf
	.align		8
        /*0008*/ 	.dword	$str
	.align		8
        /*0010*/ 	.dword	$str$1


//--------------------- .text._Z3g2sPi            --------------------------
	.section	.text._Z3g2sPi,"ax",@progbits
	.align	128
        .global         _Z3g2sPi
        .type           _Z3g2sPi,@function
        .size           _Z3g2sPi,(.L_x_36 - _Z3g2sPi)
        .other          _Z3g2sPi,@"STO_CUDA_ENTRY STV_DEFAULT"
_Z3g2sPi:
.text._Z3g2sPi:
[----:B------:R-:W0:Y:S01]  /*0000*/  LDC R1, c[0x0][0x37c] ;  /* 0x0000df00ff017b82 */ /* 0x000e220000000800 */
[----:B------:R-:W1:Y:S07]  /*0010*/  S2R R7, SR_TID.X ;  /* 0x0000000000077919 */ /* 0x000e6e0000002100 */
[----:B------:R-:W2:Y:S01]  /*0020*/  LDC.64 R2, c[0x0][0x380] ;  /* 0x0000e000ff027b82 */ /* 0x000ea20000000a00 */
[----:B------:R-:W3:Y:S01]  /*0030*/  LDCU.64 UR4, c[0x0][0x358] ;  /* 0x00006b00ff0477ac */ /* 0x000ee20008000a00 */
[----:B0-----:R-:W-:Y:S01]  /*0040*/  VIADD R1, R1, 0xfffffff8 ;  /* 0xfffffff801017836 */ /* 0x001fe20000000000 */
[----:B------:R-:W1:Y:S01]  /*0050*/  S2R R4, SR_TID.Y ;  /* 0x0000000000047919 */ /* 0x000e620000002200 */
[----:B------:R-:W0:Y:S01]  /*0060*/  S2R R9, SR_CTAID.Y ;  /* 0x0000000000097919 */ /* 0x000e220000002600 */
[----:B-1----:R-:W-:-:S05]  /*0070*/  IMAD R0, R4, 0x10, R7 ;  /* 0x0000001004007824 */ /* 0x002fca00078e0207 */
[----:B0-----:R-:W-:-:S05]  /*0080*/  LEA R5, R9, R0, 0x8 ;  /* 0x0000000009057211 */ /* 0x001fca00078e40ff */
[----:B--2---:R-:W-:-:S06]  /*0090*/  IMAD.WIDE.U32 R2, R5, 0x4, R2 ;  /* 0x0000000405027825 */ /* 0x004fcc00078e0002 */
[----:B---3--:R-:W2:Y:S01]  /*00a0*/  LDG.E R2, desc[UR4][R2.64] ;  /* 0x0000000402027981 */ /* 0x008ea2000c1e1900 */
[----:B------:R-:W0:Y:S01]  /*00b0*/  S2UR UR4, SR_CgaCtaId ;  /* 0x00000000000479c3 */ /* 0x000e220000008800 */
[----:B------:R-:W-:Y:S01]  /*00c0*/  UMOV UR36, 0x400 ;  /* 0x0000040000247882 */ /* 0x000fe20000000000 */
[----:B------:R-:W1:Y:S01]  /*00d0*/  LDCU UR5, c[0x0][0x2fc] ;  /* 0x00005f80ff0577ac */ /* 0x000e620008000800 */
[----:B------:R-:W-:Y:S01]  /*00e0*/  LOP3.LUT P0, RZ, R9, R7, R4, 0xfe, !PT ;  /* 0x0000000709ff7212 */ /* 0x000fe2000780fe04 */
[----:B0-----:R-:W-:Y:S01]  /*00f0*/  ULEA UR36, UR4, UR36, 0x18 ;  /* 0x0000002404247291 */ /* 0x001fe2000f8ec0ff */
[----:B------:R-:W0:Y:S05]  /*0100*/  LDCU UR4, c[0x0][0x2f8] ;  /* 0x00005f00ff0477ac */ /* 0x000e2a0008000800 */
[----:B------:R-:W-:-:S05]  /*0110*/  LEA R0, R4, UR36, 0x6 ;  /* 0x0000002404007c11 */ /* 0x000fca000f8e30ff */
[----:B------:R-:W-:Y:S01]  /*0120*/  IMAD R5, R7, 0x4, R0 ;  /* 0x0000000407057824 */ /* 0x000fe200078e0200 */
[----:B0-----:R-:W-:-:S05]  /*0130*/  IADD3 R23, P1, PT, R1, UR4, RZ ;  /* 0x0000000401177c10 */ /* 0x001fca000ff3e0ff */
[----:B-1----:R-:W-:Y:S01]  /*0140*/  IMAD.X R22, RZ, RZ, UR5, P1 ;  /* 0x00000005ff167e24 */ /* 0x002fe200088e06ff */
[----:B--2---:R0:W-:Y:S01]  /*0150*/  STS [R5], R2 ;  /* 0x0000000205007388 */ /* 0x0041e20000000800 */
[----:B------:R-:W-:Y:S06]  /*0160*/  BAR.SYNC.DEFER_BLOCKING 0x0 ;  /* 0x0000000000007b1d */ /* 0x000fec0000010000 */
[----:B------:R-:W-:Y:S05]  /*0170*/  @P0 EXIT ;  /* 0x000000000000094d */ /* 0x000fea0003800000 */
[----:B------:R-:W-:-:S07]  /*0180*/  HFMA2 R19, -RZ, RZ, 0, 3.814697265625e-06 ;  /* 0x00000040ff137431 */ /* 0x000fce00000001ff */
.L_x_34:
[----:B------:R1:W2:Y:S01]  /*0190*/  LDS R0, [R19+UR36+-0x40] ;  /* 0xffffc02413007984 */ /* 0x0002a20008000800 */
[----:B------:R-:W3:Y:S01]  /*01a0*/  LDCU UR4, c[0x0][0x2f8] ;  /* 0x00005f00ff0477ac */ /* 0x000ee20008000800 */
[----:B------:R-:W-:Y:S01]  /*01b0*/  MOV R18, 0x0 ;  /* 0x0000000000127802 */ /* 0x000fe20000000f00 */
[C---:B------:R-:W-:Y:S01]  /*01c0*/  VIADD R16, R19.reuse, UR36 ;  /* 0x0000002413107c36 */ /* 0x040fe20008000000 */
[----:B------:R-:W-:Y:S01]  /*01d0*/  MOV R6, R23 ;  /* 0x0000001700067202 */ /* 0x000fe20000000f00 */
[----:B------:R-:W-:Y:S01]  /*01e0*/  IMAD.MOV.U32 R7, RZ, RZ, R22 ;  /* 0x000000ffff077224 */ /* 0x000fe200078e0016 */
[----:B0-----:R0:W4:Y:S01]  /*01f0*/  LDC.64 R2, c[0x4][R18] ;  /* 0x0100000012027b82 */ /* 0x0011220000000a00 */
[----:B-1----:R-:W-:-:S04]  /*0200*/  IADD3 R19, PT, PT, R19, 0x80, RZ ;  /* 0x0000008013137810 */ /* 0x002fc80007ffe0ff */
[----:B------:R-:W-:-:S04]  /*0210*/  ISETP.NE.AND P0, PT, R19, 0x440, PT ;  /* 0x000004401300780c */ /* 0x000fc80003f05270 */
[----:B------:R-:W-:Y:S01]  /*0220*/  P2R R24, PR, RZ, 0x1 ;  /* 0x00000001ff187803 */ /* 0x000fe20000000000 */
[----:B---3--:R-:W-:Y:S01]  /*0230*/  VIADD R17, R23, -UR4 ;  /* 0x8000000417117c36 */ /* 0x008fe20008000000 */
[----:B------:R-:W1:Y:S02]  /*0240*/  LDCU.64 UR4, c[0x4][0x8] ;  /* 0x01000100ff0477ac */ /* 0x000e640008000a00 */
[----:B-1----:R-:W-:Y:S02]  /*0250*/  IMAD.U32 R4, RZ, RZ, UR4 ;  /* 0x00000004ff047e24 */ /* 0x002fe4000f8e00ff */
[----:B--2---:R0:W-:Y:S01]  /*0260*/  STL [R17], R0 ;  /* 0x0000000011007387 */ /* 0x0041e20000100800 */
[----:B------:R-:W-:-:S07]  /*0270*/  IMAD.U32 R5, RZ, RZ, UR5 ;  /* 0x00000005ff057e24 */ /* 0x000fce000f8e00ff */
[----:B------:R-:W-:-:S07]  /*0280*/  LEPC R20, `(.L_x_0) ;  /* 0x000000001014794e */ /* 0x000fce0000000000 */
[----:B0---4-:R-:W-:Y:S05]  /*0290*/  CALL.ABS.NOINC R2 ;  /* 0x0000000002007343 */ /* 0x011fea0003c00000 */
.L_x_0:
[----:B------:R-:W0:Y:S01]  /*02a0*/  LDS R0, [R16+-0x3c] ;  /* 0xffffc40010007984 */ /* 0x000e220000000800 */
[----:B------:R1:W2:Y:S01]  /*02b0*/  LDC.64 R2, c[0x4][R18] ;  /* 0x0100000012027b82 */ /* 0x0002a20000000a00 */
[----:B------:R-:W3:Y:S01]  /*02c0*/  LDCU.64 UR4, c[0x4][0x8] ;  /* 0x01000100ff0477ac */ /* 0x000ee20008000a00 */
[----:B------:R-:W-:Y:S02]  /*02d0*/  IMAD.MOV.U32 R6, RZ, RZ, R23 ;  /* 0x000000ffff067224 */ /* 0x000fe400078e0017 */
[----:B------:R-:W-:Y:S02]  /*02e0*/  IMAD.MOV.U32 R7, RZ, RZ, R22 ;  /* 0x000000ffff077224 */ /* 0x000fe400078e0016 */
[----:B---3--:R-:W-:Y:S01]  /*02f0*/  IMAD.U32 R4, RZ, RZ, UR4 ;  /* 0x00000004ff047e24 */ /* 0x008fe2000f8e00ff */
[----:B------:R-:W-:Y:S01]  /*0300*/  MOV R5, UR5 ;  /* 0x0000000500057c02 */ /* 0x000fe20008000f00 */
[----:B0-----:R1:W-:Y:S06]  /*0310*/  STL [R17], R0 ;  /* 0x0000000011007387 */ /* 0x0013ec0000100800 */
[----:B------:R-:W-:-:S07]  /*0320*/  LEPC R20, `(.L_x_1) ;  /* 0x000000001014794e */ /* 0x000fce0000000000 */
[----:B-12---:R-:W-:Y:S05]  /*0330*/  CALL.ABS.NOINC R2 ;  /* 0x0000000002007343 */ /* 0x006fea0003c00000 */
.L_x_1:
[----:B------:R-:W0:Y:S01]  /*0340*/  LDS R0, [R16+-0x38] ;  /* 0xffffc80010007984 */ /* 0x000e220000000800 */
[----:B------:R1:W2:Y:S01]  /*0350*/  LDC.64 R2, c[0x4][R18] ;  /* 0x0100000012027b82 */ /* 0x0002a20000000a00 */
[----:B------:R-:W3:Y:S01]  /*0360*/  LDCU.64 UR4, c[0x4][0x8] ;  /* 0x01000100ff0477ac */ /* 0x000ee20008000a00 */
[----:B------:R-:W-:Y:S01]  /*0370*/  IMAD.MOV.U32 R6, RZ, RZ, R23 ;  /* 0x000000ffff067224 */ /* 0x000fe200078e0017 */
[----:B------:R-:W-:Y:S02]  /*0380*/  MOV R7, R22 ;  /* 0x0000001600077202 */ /* 0x000fe40000000f00 */
[----:B---3--:R-:W-:Y:S01]  /*0390*/  MOV R4, UR4 ;  /* 0x0000000400047c02 */ /* 0x008fe20008000f00 */
[----:B------:R-:W-:Y:S01]  /*03a0*/  IMAD.U32 R5, RZ, RZ, UR5 ;  /* 0x00000005ff057e24 */ /* 0x000fe2000f8e00ff */
[----:B0-----:R1:W-:Y:S06]  /*03b0*/  STL [R17], R0 ;  /* 0x0000000011007387 */ /* 0x0013ec0000100800 */
[----:B------:R-:W-:-:S07]  /*03c0*/  LEPC R20, `(.L_x_2) ;  /* 0x000000001014794e */ /* 0x000fce0000000000 */
[----:B-12---:R-:W-:Y:S05]  /*03d0*/  CALL.ABS.NOINC R2 ;  /* 0x0000000002007343 */ /* 0x006fea0003c00000 */
.L_x_2:
[----:B------:R-:W0:Y:S01]  /*03e0*/  LDS R0, [R16+-0x34] ;  /* 0xffffcc0010007984 */ /* 0x000e220000000800 */
[----:B------:R1:W2:Y:S01]  /*03f0*/  LDC.64 R2, c[0x4][R18] ;  /* 0x0100000012027b82 */ /* 0x0002a20000000a00 */
[----:B------:R-:W3:Y:S01]  /*0400*/  LDCU.64 UR4, c[0x4][0x8] ;  /* 0x01000100ff0477ac */ /* 0x000ee20008000a00 */
[----:B------:R-:W-:Y:S01]  /*0410*/  MOV R6, R23 ;  /* 0x0000001700067202 */ /* 0x000fe20000000f00 */
[----:B------:R-:W-:Y:S02]  /*0420*/  IMAD.MOV.U32 R7, RZ, RZ, R22 ;  /* 0x000000ffff077224 */ /* 0x000fe400078e0016 */
[----:B---3--:R-:W-:Y:S02]  /*0430*/  IMAD.U32 R4, RZ, RZ, UR4 ;  /* 0x00000004ff047e24 */ /* 0x008fe4000f8e00ff */
[----:B------:R-:W-:Y:S01]  /*0440*/  IMAD.U32 R5, RZ, RZ, UR5 ;  /* 0x00000005ff057e24 */ /* 0x000fe2000f8e00ff */
[----:B0-----:R1:W-:Y:S06]  /*0450*/  STL [R17], R0 ;  /* 0x0000000011007387 */ /* 0x0013ec0000100800 */
[----:B------:R-:W-:-:S07]  /*0460*/  LEPC R20, `(.L_x_3) ;  /* 0x000000001014794e */ /* 0x000fce0000000000 */
[----:B-12---:R-:W-:Y:S05]  /*0470*/  CALL.ABS.NOINC R2 ;  /* 0x0000000002007343 */ /* 0x006fea0003c00000 */
.L_x_3:
        /* <DEDUP_REMOVED lines=10> */
.L_x_4:
        /* <DEDUP_REMOVED lines=10> */
.L_x_5:
        /* <DEDUP_REMOVED lines=10> */
.L_x_6:
        /* <DEDUP_REMOVED lines=10> */
.L_x_7:
        /* <DEDUP_REMOVED lines=10> */
.L_x_8:
        /* <DEDUP_REMOVED lines=10> */
.L_x_9:
        /* <DEDUP_REMOVED lines=10> */
.L_x_10:
        /* <DEDUP_REMOVED lines=10> */
.L_x_11:
        /* <DEDUP_REMOVED lines=10> */
.L_x_12:
        /* <DEDUP_REMOVED lines=10> */
.L_x_13:
        /* <DEDUP_REMOVED lines=10> */
.L_x_14:
        /* <DEDUP_REMOVED lines=10> */
.L_x_15:
[----:B------:R0:W1:Y:S01]  /*0c00*/  LDC.64 R2, c[0x4][R18] ;  /* 0x0100000012027b82 */ /* 0x0000620000000a00 */
[----:B------:R-:W2:Y:S01]  /*0c10*/  LDCU.64 UR4, c[0x4][0x10] ;  /* 0x01000200ff0477ac */ /* 0x000ea20008000a00 */
[----:B------:R-:W-:Y:S01]  /*0c20*/  CS2R R6, SRZ ;  /* 0x0000000000067805 */ /* 0x000fe2000001ff00 */
[----:B--2---:R-:W-:Y:S01]  /*0c30*/  IMAD.U32 R4, RZ, RZ, UR4 ;  /* 0x00000004ff047e24 */ /* 0x004fe2000f8e00ff */
[----:B0-----:R-:W-:-:S07]  /*0c40*/  MOV R5, UR5 ;  /* 0x0000000500057c02 */ /* 0x001fce0008000f00 */
[----:B------:R-:W-:-:S07]  /*0c50*/  LEPC R20, `(.L_x_16) ;  /* 0x000000001014794e */ /* 0x000fce0000000000 */
[----:B-1----:R-:W-:Y:S05]  /*0c60*/  CALL.ABS.NOINC R2 ;  /* 0x0000000002007343 */ /* 0x002fea0003c00000 */
.L_x_16:
[----:B------:R-:W0:Y:S01]  /*0c70*/  LDS R0, [R16] ;  /* 0x0000000010007984 */ /* 0x000e220000000800 */
        /* <DEDUP_REMOVED lines=9> */
.L_x_17:
[----:B------:R-:W0:Y:S01]  /*0d10*/  LDS R0, [R16+0x4] ;  /* 0x0000040010007984 */ /* 0x000e220000000800 */
        /* <DEDUP_REMOVED lines=9> */
.L_x_18:
[----:B------:R-:W0:Y:S01]  /*0db0*/  LDS R0, [R16+0x8] ;  /* 0x0000080010007984 */ /* 0x000e220000000800 */
        /* <DEDUP_REMOVED lines=9> */
.L_x_19:
[----:B------:R-:W0:Y:S01]  /*0e50*/  LDS R0, [R16+0xc] ;  /* 0x00000c0010007984 */ /* 0x000e220000000800 */
        /* <DEDUP_REMOVED lines=9> */
.L_x_20:
        /* <DEDUP_REMOVED lines=10> */
.L_x_21:
        /* <DEDUP_REMOVED lines=10> */
.L_x_22:
        /* <DEDUP_REMOVED lines=10> */
.L_x_23:
        /* <DEDUP_REMOVED lines=10> */
.L_x_24:
        /* <DEDUP_REMOVED lines=10> */
.L_x_25:
        /* <DEDUP_REMOVED lines=10> */
.L_x_26:
[----:B------:R-:W0:Y:S01]  /*12b0*/  LDS R0, [R16+0x28] ;  /* 0x0000280010007984 */ /* 0x000e220000000800 */
[----:B------:R1:W2:Y:S01]  /*12c0*/  LDC.64 R2, c[0x4][R18] ;  /* 0x0100000012027b82 */ /* 0x0002a20000000a00 */
[----:B------:R-:W3:Y:S01]  /*12d0*/  LDCU.64 UR4, c[0x4][0x8] ;  /* 0x01000100ff0477ac */ /* 0x000ee20008000a00 */
[----:B------:R-:W-:Y:S01]  /*12e0*/  IMAD.MOV.U32 R6, RZ, RZ, R23 ;  /* 0x000000ffff067224 */ /* 0x000fe200078e0017 */
[----:B------:R-:W-:Y:S01]  /*12f0*/  MOV R7, R22 ;  /* 0x0000001600077202 */ /* 0x000fe20000000f00 */
[----:B---3--:R-:W-:Y:S01]  /*1300*/  IMAD.U32 R4, RZ, RZ, UR4 ;  /* 0x00000004ff047e24 */ /* 0x008fe2000f8e00ff */
[----:B------:R-:W-:Y:S01]  /*1310*/  MOV R5, UR5 ;  /* 0x0000000500057c02 */ /* 0x000fe20008000f00 */
[----:B0-----:R1:W-:Y:S06]  /*1320*/  STL [R17], R0 ;  /* 0x0000000011007387 */ /* 0x0013ec0000100800 */
[----:B------:R-:W-:-:S07]  /*1330*/  LEPC R20, `(.L_x_27) ;  /* 0x000000001014794e */ /* 0x000fce0000000000 */
[----:B-12---:R-:W-:Y:S05]  /*1340*/  CALL.ABS.NOINC R2 ;  /* 0x0000000002007343 */ /* 0x006fea0003c00000 */
.L_x_27:
        /* <DEDUP_REMOVED lines=10> */
.L_x_28:
        /* <DEDUP_REMOVED lines=10> */
.L_x_29:
        /* <DEDUP_REMOVED lines=10> */
.L_x_30:
        /* <DEDUP_REMOVED lines=10> */
.L_x_31:
        /* <DEDUP_REMOVED lines=10> */
.L_x_32:
[----:B------:R0:W1:Y:S01]  /*1670*/  LDC.64 R2, c[0x4][R18] ;  /* 0x0100000012027b82 */ /* 0x0000620000000a00 */
[----:B------:R-:W2:Y:S01]  /*1680*/  LDCU.64 UR4, c[0x4][0x10] ;  /* 0x01000200ff0477ac */ /* 0x000ea20008000a00 */
[----:B------:R-:W-:Y:S01]  /*1690*/  CS2R R6, SRZ ;  /* 0x0000000000067805 */ /* 0x000fe2000001ff00 */
[----:B--2---:R-:W-:Y:S01]  /*16a0*/  IMAD.U32 R4, RZ, RZ, UR4 ;  /* 0x00000004ff047e24 */ /* 0x004fe2000f8e00ff */
[----:B0-----:R-:W-:-:S07]  /*16b0*/  MOV R5, UR5 ;  /* 0x0000000500057c02 */ /* 0x001fce0008000f00 */
[----:B------:R-:W-:-:S07]  /*16c0*/  LEPC R20, `(.L_x_33) ;  /* 0x000000001014794e */ /* 0x000fce0000000000 */
[----:B-1----:R-:W-:Y:S05]  /*16d0*/  CALL.ABS.NOINC R2 ;  /* 0x0000000002007343 */ /* 0x002fea0003c00000 */
.L_x_33:
[----:B------:R-:W-:-:S13]  /*16e0*/  ISETP.NE.AND P6, PT, R24, RZ, PT ;  /* 0x000000ff1800720c */ /* 0x000fda0003fc5270 */
[----:B------:R-:W-:Y:S05]  /*16f0*/  @P6 BRA `(.L_x_34) ;  /* 0xffffffe800a46947 */ /* 0x000fea000383ffff */
[----:B------:R-:W-:Y:S05]  /*1700*/  EXIT ;  /* 0x000000000000794d */ /* 0x000fea0003800000 */
.L_x_35:
[----:B------:R-:W-:-:S00]  /*1710*/  BRA `(.L_x_35) ;  /* 0xfffffffc00fc7947 */ /* 0x000fc0000383ffff */
[----:B------:R-:W-:-:S00]  /*1720*/  NOP ;  /* 0x0000000000007918 */ /* 0x000fc00000000000 */
        /* <DEDUP_REMOVED lines=13> */
.L_x_36:


//--------------------- .nv.global.init           --------------------------
	.section	.nv.global.init,"aw",@progbits
.nv.global.init:
	.type		$str$1,@object
	.size		$str$1,($str - $str$1)
$str$1:
        /*0000*/ 	.byte	0x0a, 0x00
	.type		$str,@object
	.size		$str,(.L_0 - $str)
$str:
        /*0002*/ 	.byte	0x25, 0x34, 0x64, 0x20, 0x20, 0x00
.L_0:


//--------------------- .nv.shared._Z3g2sPi       --------------------------
	.section	.nv.shared._Z3g2sPi,"aw",@nobits
	.sectionflags	@""
	.align	4
.nv.shared._Z3g2sPi:
	.zero		3072


//--------------------- .nv.shared.reserved.0     --------------------------
	.section	.nv.shared.reserved.0,"aw",@nobits
	.weak		__nv_reservedSMEM_offset_0_alias
	.size		__nv_reservedSMEM_offset_0_alias, 0, 64
	.other		__nv_reservedSMEM_offset_0_alias,@"STO_CUDA_RESERVED_SHARED STV_DEFAULT"
__nv_reservedSMEM_offset_0_alias:
	.zero		0
	.zero		64


//--------------------- .nv.constant0._Z3g2sPi    --------------------------
	.section	.nv.constant0._Z3g2sPi,"a",@progbits
	.sectionflags	@""
	.align	4
.nv.constant0._Z3g2sPi:
	.zero		904


//--------------------- SYMBOLS --------------------------

	.type		.nv.reservedSmem.offset0,@object
	.size		.nv.reservedSmem.offset0,0x4
	.type		.nv.reservedSmem.cap,@object
	.size		.nv.reservedSmem.cap,0x4
	.type		vprintf,@function
